//
// Generated by NVIDIA NVVM Compiler
//
// Compiler Build ID: CL-36424714
// Cuda compilation tools, release 13.0, V13.0.88
// Based on NVVM 20.0.0
//

.version 9.0
.target sm_100
.address_size 64

	// .globl	_Z12racey_kernelv
.global .align 1 .u8 x;

.visible .entry _Z12racey_kernelv()
{


	ret;

}


// ===== COMPILED SASS (sm_100) =====

	.target	sm_100

	.elftype	@"ET_EXEC"


//--------------------- .note.nv.tkinfo           --------------------------
	.section	.note.nv.tkinfo,"",@"SHT_NOTE"
	.sectionflags	@"SHF_NOTE_NV_TKINFO"
	.tkinfo
        /*0018*/ 	.word	0x00000002
        /*0030*/ 	.string	""
        /*0030*/ 	.string	"ptxas"
        /*0030*/ 	.string	"Cuda compilation tools, release 13.0, V13.0.88"
        /*0030*/ 	.string	"Build cuda_13.0.r13.0/compiler.36424714_0"
        /*0030*/ 	.string	"-arch sm_100 -m 64 "



//--------------------- .note.nv.cuinfo           --------------------------
	.section	.note.nv.cuinfo,"",@"SHT_NOTE"
	.sectionflags	@"SHF_NOTE_NV_CUINFO"
        /*0018*/ 	.short	0x0002
        /*001a*/ 	.short	0x0064
        /*001c*/ 	.short	0x0082
	.zero		2


//--------------------- .nv.info                  --------------------------
	.section	.nv.info,"",@"SHT_CUDA_INFO"
	.align	4


	//----- nvinfo : EIATTR_REGCOUNT
	.align		4
        /*0000*/ 	.byte	0x04, 0x2f
        /*0002*/ 	.short	(.L_2 - .L_1)
	.align		4
.L_1:
        /*0004*/ 	.word	index@(_Z12racey_kernelv)
        /*0008*/ 	.word	0x00000004


	//----- nvinfo : EIATTR_FRAME_SIZE
	.align		4
.L_2:
        /*000c*/ 	.byte	0x04, 0x11
        /*000e*/ 	.short	(.L_4 - .L_3)
	.align		4
.L_3:
        /*0010*/ 	.word	index@(_Z12racey_kernelv)
        /*0014*/ 	.word	0x00000000


	//----- nvinfo : EIATTR_MIN_STACK_SIZE
	.align		4
.L_4:
        /*0018*/ 	.byte	0x04, 0x12
        /*001a*/ 	.short	(.L_6 - .L_5)
	.align		4
.L_5:
        /*001c*/ 	.word	index@(_Z12racey_kernelv)
        /*0020*/ 	.word	0x00000000
.L_6:


//--------------------- .nv.compat                --------------------------
	.section	.nv.compat,"",@"SHT_CUDA_COMPAT_INFO"
	.align	4
        /*0000*/ 	.byte	0x02, 0x09, 0x00, 0x00, 0x02, 0x02, 0x01, 0x00, 0x02, 0x05, 0x05, 0x00, 0x03, 0x07, 0x01, 0x01
        /*0010*/ 	.byte	0x02, 0x03, 0x00, 0x00, 0x02, 0x06, 0x01, 0x00, 0x04, 0x0b, 0x08, 0x00, 0x09, 0x00, 0x00, 0x00
        /*0020*/ 	.byte	0x00, 0x00, 0x00, 0x00


//--------------------- .nv.info._Z12racey_kernelv --------------------------
	.section	.nv.info._Z12racey_kernelv,"",@"SHT_CUDA_INFO"
	.sectionflags	@""
	.align	4


	//----- nvinfo : EIATTR_CUDA_API_VERSION
	.align		4
        /*0000*/ 	.byte	0x04, 0x37
        /*0002*/ 	.short	(.L_8 - .L_7)
.L_7:
        /*0004*/ 	.word	0x00000082


	//----- nvinfo : EIATTR_SPARSE_MMA_MASK
	.align		4
.L_8:
        /*0008*/ 	.byte	0x03, 0x50
        /*000a*/ 	.short	0x0000


	//----- nvinfo : EIATTR_MAXREG_COUNT
	.align		4
        /*000c*/ 	.byte	0x03, 0x1b
        /*000e*/ 	.short	0x00ff


	//----- nvinfo : EIATTR_MERCURY_ISA_VERSION
	.align		4
        /*0010*/ 	.byte	0x03, 0x5f
        /*0012*/ 	.short	0x0101


	//----- nvinfo : EIATTR_VRC_CTA_INIT_COUNT
	.align		4
        /*0014*/ 	.byte	0x02, 0x4a
	.zero		1
	.zero		1


	//----- nvinfo : EIATTR_EXIT_INSTR_OFFSETS
	.align		4
        /*0018*/ 	.byte	0x04, 0x1c
        /*001a*/ 	.short	(.L_10 - .L_9)


	//   ....[0]....
.L_9:
        /*001c*/ 	.word	0x00000010


	//----- nvinfo : EIATTR_SW_WAR
	.align		4
.L_10:
        /*0020*/ 	.byte	0x04, 0x36
        /*0022*/ 	.short	(.L_12 - .L_11)
.L_11:
        /*0024*/ 	.word	0x00000008
.L_12:


//--------------------- .nv.callgraph             --------------------------
	.section	.nv.callgraph,"",@"SHT_CUDA_CALLGRAPH"
	.align	4
	.sectionentsize	8
	.align		4
        /*0000*/ 	.word	0x00000000
	.align		4
        /*0004*/ 	.word	0xffffffff
	.align		4
        /*0008*/ 	.word	0x00000000
	.align		4
        /*000c*/ 	.word	0xfffffffe
	.align		4
        /*0010*/ 	.word	0x00000000
	.align		4
        /*0014*/ 	.word	0xfffffffd
	.align		4
        /*0018*/ 	.word	0x00000000
	.align		4
        /*001c*/ 	.word	0xfffffffc


//--------------------- .nv.constant4             --------------------------
	.section	.nv.constant4,"a",@progbits
	.align	8
	.align		8
.nv.constant4:
        /*0000*/ 	.dword	x


//--------------------- .text._Z12racey_kernelv   --------------------------
	.section	.text._Z12racey_kernelv,"ax",@progbits
	.align	128
        .global         _Z12racey_kernelv
        .type           _Z12racey_kernelv,@function
        .size           _Z12racey_kernelv,(.L_x_1 - _Z12racey_kernelv)
        .other          _Z12racey_kernelv,@"STO_CUDA_ENTRY STV_DEFAULT"
_Z12racey_kernelv:
.text._Z12racey_kernelv:
[----:B------:R-:W-:Y:S01]  /*0000*/  LDC R1, c[0x0][0x37c] ;  /* 0x0000df00ff017b82 */ /* 0x000fe20000000800 */
[----:B------:R-:W-:Y:S05]  /*0010*/  EXIT ;  /* 0x000000000000794d */ /* 0x000fea0003800000 */
.L_x_0:
[----:B------:R-:W-:-:S00]  /*0020*/  BRA `(.L_x_0) ;  /* 0xfffffffc00fc7947 */ /* 0x000fc0000383ffff */
[----:B------:R-:W-:-:S00]  /*0030*/  NOP ;  /* 0x0000000000007918 */ /* 0x000fc00000000000 */
        /* <DEDUP_REMOVED lines=12> */
.L_x_1:


//--------------------- .nv.shared.reserved.0     --------------------------
	.section	.nv.shared.reserved.0,"aw",@nobits
	.weak		__nv_reservedSMEM_offset_0_alias
	.size		__nv_reservedSMEM_offset_0_alias, 0, 64
	.other		__nv_reservedSMEM_offset_0_alias,@"STO_CUDA_RESERVED_SHARED STV_DEFAULT"
__nv_reservedSMEM_offset_0_alias:
	.zero		0
	.zero		64


//--------------------- .nv.global                --------------------------
	.section	.nv.global,"aw",@nobits
.nv.global:
	.type		x,@object
	.size		x,(.L_0 - x)
x:
	.zero		1
.L_0:


//--------------------- .nv.constant0._Z12racey_kernelv --------------------------
	.section	.nv.constant0._Z12racey_kernelv,"a",@progbits
	.sectionflags	@""
	.align	4
.nv.constant0._Z12racey_kernelv:
	.zero		896


//--------------------- SYMBOLS --------------------------

	.type		.nv.reservedSmem.offset0,@object
	.size		.nv.reservedSmem.offset0,0x4
